//
// Generated by NVIDIA NVVM Compiler
//
// Compiler Build ID: CL-36424714
// Cuda compilation tools, release 13.0, V13.0.88
// Based on NVVM 20.0.0
//

.version 9.0
.target sm_100
.address_size 64

	// .globl	_Z24globalMemCoalescedKernelPfS_m

.visible .entry _Z24globalMemCoalescedKernelPfS_m(
	.param .u64 .ptr .align 1 _Z24globalMemCoalescedKernelPfS_m_param_0,
	.param .u64 .ptr .align 1 _Z24globalMemCoalescedKernelPfS_m_param_1,
	.param .u64 _Z24globalMemCoalescedKernelPfS_m_param_2
)
{
	.reg .pred 	%p<7>;
	.reg .b32 	%r<14>;
	.reg .b32 	%f<6>;
	.reg .b64 	%rd<46>;

	ld.param.u64 	%rd29, [_Z24globalMemCoalescedKernelPfS_m_param_0];
	ld.param.u64 	%rd30, [_Z24globalMemCoalescedKernelPfS_m_param_1];
	ld.param.u64 	%rd28, [_Z24globalMemCoalescedKernelPfS_m_param_2];
	cvta.to.global.u64 	%rd1, %rd30;
	cvta.to.global.u64 	%rd2, %rd29;
	mov.u32 	%r1, %ntid.x;
	mov.u32 	%r2, %ntid.y;
	mov.u32 	%r3, %ntid.z;
	mul.lo.s32 	%r4, %r1, %r2;
	mul.lo.s32 	%r5, %r4, %r3;
	cvt.u64.u32 	%rd3, %r5;
	and.b64  	%rd31, %rd28, -4294967296;
	setp.ne.s64 	%p1, %rd31, 0;
	@%p1 bra 	$L__BB0_2;
	cvt.u32.u64 	%r6, %rd3;
	cvt.u32.u64 	%r7, %rd28;
	div.u32 	%r8, %r7, %r6;
	cvt.u64.u32 	%rd38, %r8;
	bra.uni 	$L__BB0_3;
$L__BB0_2:
	div.u64 	%rd38, %rd28, %rd3;
$L__BB0_3:
	mov.u32 	%r9, %tid.y;
	mov.u32 	%r10, %tid.x;
	mul.lo.s32 	%r11, %r10, %r9;
	mov.u32 	%r12, %tid.z;
	mul.lo.s32 	%r13, %r11, %r12;
	cvt.u64.u32 	%rd32, %r13;
	mul.lo.s64 	%rd7, %rd38, %rd32;
	setp.lt.u64 	%p2, %rd28, %rd3;
	@%p2 bra 	$L__BB0_10;
	and.b64  	%rd39, %rd38, 3;
	setp.eq.s64 	%p3, %rd39, 0;
	mov.u64 	%rd42, %rd7;
	@%p3 bra 	$L__BB0_7;
	shl.b64 	%rd33, %rd7, 2;
	add.s64 	%rd41, %rd1, %rd33;
	add.s64 	%rd40, %rd2, %rd33;
	add.s64 	%rd42, %rd7, %rd39;
$L__BB0_6:
	.pragma "nounroll";
	ld.global.f32 	%f1, [%rd40];
	st.global.f32 	[%rd41], %f1;
	add.s64 	%rd41, %rd41, 4;
	add.s64 	%rd40, %rd40, 4;
	add.s64 	%rd39, %rd39, -1;
	setp.ne.s64 	%p4, %rd39, 0;
	@%p4 bra 	$L__BB0_6;
$L__BB0_7:
	add.s64 	%rd34, %rd38, -1;
	setp.lt.u64 	%p5, %rd34, 3;
	@%p5 bra 	$L__BB0_10;
	add.s64 	%rd35, %rd7, %rd38;
	sub.s64 	%rd45, %rd35, %rd42;
	shl.b64 	%rd36, %rd42, 2;
	add.s64 	%rd37, %rd36, 8;
	add.s64 	%rd44, %rd2, %rd37;
	add.s64 	%rd43, %rd1, %rd37;
$L__BB0_9:
	ld.global.f32 	%f2, [%rd44+-8];
	st.global.f32 	[%rd43+-8], %f2;
	ld.global.f32 	%f3, [%rd44+-4];
	st.global.f32 	[%rd43+-4], %f3;
	ld.global.f32 	%f4, [%rd44];
	st.global.f32 	[%rd43], %f4;
	ld.global.f32 	%f5, [%rd44+4];
	st.global.f32 	[%rd43+4], %f5;
	add.s64 	%rd45, %rd45, -4;
	add.s64 	%rd44, %rd44, 16;
	add.s64 	%rd43, %rd43, 16;
	setp.ne.s64 	%p6, %rd45, 0;
	@%p6 bra 	$L__BB0_9;
$L__BB0_10:
	ret;

}
	// .globl	_Z21globalMemStrideKernelPfS_m
.visible .entry _Z21globalMemStrideKernelPfS_m(
	.param .u64 .ptr .align 1 _Z21globalMemStrideKernelPfS_m_param_0,
	.param .u64 .ptr .align 1 _Z21globalMemStrideKernelPfS_m_param_1,
	.param .u64 _Z21globalMemStrideKernelPfS_m_param_2
)
{
	.reg .b32 	%r<2>;
	.reg .b32 	%f<2>;
	.reg .b64 	%rd<12>;

	ld.param.u64 	%rd1, [_Z21globalMemStrideKernelPfS_m_param_0];
	ld.param.u64 	%rd2, [_Z21globalMemStrideKernelPfS_m_param_1];
	ld.param.u64 	%rd3, [_Z21globalMemStrideKernelPfS_m_param_2];
	cvta.to.global.u64 	%rd4, %rd2;
	cvta.to.global.u64 	%rd5, %rd1;
	mov.u32 	%r1, %tid.x;
	cvt.u64.u32 	%rd6, %r1;
	mul.lo.s64 	%rd7, %rd3, %rd6;
	shl.b64 	%rd8, %rd7, 2;
	add.s64 	%rd9, %rd5, %rd8;
	ld.global.f32 	%f1, [%rd9];
	mul.wide.u32 	%rd10, %r1, 4;
	add.s64 	%rd11, %rd4, %rd10;
	st.global.f32 	[%rd11], %f1;
	ret;

}
	// .globl	_Z21globalMemOffsetKernelPfS_m
.visible .entry _Z21globalMemOffsetKernelPfS_m(
	.param .u64 .ptr .align 1 _Z21globalMemOffsetKernelPfS_m_param_0,
	.param .u64 .ptr .align 1 _Z21globalMemOffsetKernelPfS_m_param_1,
	.param .u64 _Z21globalMemOffsetKernelPfS_m_param_2
)
{
	.reg .b32 	%r<2>;
	.reg .b32 	%f<2>;
	.reg .b64 	%rd<12>;

	ld.param.u64 	%rd1, [_Z21globalMemOffsetKernelPfS_m_param_0];
	ld.param.u64 	%rd2, [_Z21globalMemOffsetKernelPfS_m_param_1];
	ld.param.u64 	%rd3, [_Z21globalMemOffsetKernelPfS_m_param_2];
	cvta.to.global.u64 	%rd4, %rd2;
	cvta.to.global.u64 	%rd5, %rd1;
	mov.u32 	%r1, %tid.x;
	cvt.u64.u32 	%rd6, %r1;
	add.s64 	%rd7, %rd3, %rd6;
	shl.b64 	%rd8, %rd7, 2;
	add.s64 	%rd9, %rd5, %rd8;
	ld.global.f32 	%f1, [%rd9];
	mul.wide.u32 	%rd10, %r1, 4;
	add.s64 	%rd11, %rd4, %rd10;
	st.global.f32 	[%rd11], %f1;
	ret;

}


// ===== COMPILED SASS (sm_100) =====

	.target	sm_100

	.elftype	@"ET_EXEC"


//--------------------- .note.nv.tkinfo           --------------------------
	.section	.note.nv.tkinfo,"",@"SHT_NOTE"
	.sectionflags	@"SHF_NOTE_NV_TKINFO"
	.tkinfo
        /*0018*/ 	.word	0x00000002
        /*0030*/ 	.string	""
        /*0030*/ 	.string	"ptxas"
        /*0030*/ 	.string	"Cuda compilation tools, release 13.0, V13.0.88"
        /*0030*/ 	.string	"Build cuda_13.0.r13.0/compiler.36424714_0"
        /*0030*/ 	.string	"-arch sm_100 -m 64 "



//--------------------- .note.nv.cuinfo           --------------------------
	.section	.note.nv.cuinfo,"",@"SHT_NOTE"
	.sectionflags	@"SHF_NOTE_NV_CUINFO"
        /*0018*/ 	.short	0x0002
        /*001a*/ 	.short	0x0064
        /*001c*/ 	.short	0x0082
	.zero		2


//--------------------- .nv.info                  --------------------------
	.section	.nv.info,"",@"SHT_CUDA_INFO"
	.align	4


	//----- nvinfo : EIATTR_REGCOUNT
	.align		4
        /*0000*/ 	.byte	0x04, 0x2f
        /*0002*/ 	.short	(.L_1 - .L_0)
	.align		4
.L_0:
        /*0004*/ 	.word	index@(_Z24globalMemCoalescedKernelPfS_m)
        /*0008*/ 	.word	0x00000016


	//----- nvinfo : EIATTR_FRAME_SIZE
	.align		4
.L_1:
        /*000c*/ 	.byte	0x04, 0x11
        /*000e*/ 	.short	(.L_3 - .L_2)
	.align		4
.L_2:
        /*0010*/ 	.word	index@($__internal_0_$__cuda_sm20_div_u64)
        /*0014*/ 	.word	0x00000000


	//----- nvinfo : EIATTR_FRAME_SIZE
	.align		4
.L_3:
        /*0018*/ 	.byte	0x04, 0x11
        /*001a*/ 	.short	(.L_5 - .L_4)
	.align		4
.L_4:
        /*001c*/ 	.word	index@(_Z24globalMemCoalescedKernelPfS_m)
        /*0020*/ 	.word	0x00000000


	//----- nvinfo : EIATTR_REGCOUNT
	.align		4
.L_5:
        /*0024*/ 	.byte	0x04, 0x2f
        /*0026*/ 	.short	(.L_7 - .L_6)
	.align		4
.L_6:
        /*0028*/ 	.word	index@(_Z21globalMemStrideKernelPfS_m)
        /*002c*/ 	.word	0x0000000a


	//----- nvinfo : EIATTR_FRAME_SIZE
	.align		4
.L_7:
        /*0030*/ 	.byte	0x04, 0x11
        /*0032*/ 	.short	(.L_9 - .L_8)
	.align		4
.L_8:
        /*0034*/ 	.word	index@(_Z21globalMemStrideKernelPfS_m)
        /*0038*/ 	.word	0x00000000


	//----- nvinfo : EIATTR_REGCOUNT
	.align		4
.L_9:
        /*003c*/ 	.byte	0x04, 0x2f
        /*003e*/ 	.short	(.L_11 - .L_10)
	.align		4
.L_10:
        /*0040*/ 	.word	index@(_Z21globalMemOffsetKernelPfS_m)
        /*0044*/ 	.word	0x0000000a


	//----- nvinfo : EIATTR_FRAME_SIZE
	.align		4
.L_11:
        /*0048*/ 	.byte	0x04, 0x11
        /*004a*/ 	.short	(.L_13 - .L_12)
	.align		4
.L_12:
        /*004c*/ 	.word	index@(_Z21globalMemOffsetKernelPfS_m)
        /*0050*/ 	.word	0x00000000


	//----- nvinfo : EIATTR_MIN_STACK_SIZE
	.align		4
.L_13:
        /*0054*/ 	.byte	0x04, 0x12
        /*0056*/ 	.short	(.L_15 - .L_14)
	.align		4
.L_14:
        /*0058*/ 	.word	index@(_Z21globalMemOffsetKernelPfS_m)
        /*005c*/ 	.word	0x00000000


	//----- nvinfo : EIATTR_MIN_STACK_SIZE
	.align		4
.L_15:
        /*0060*/ 	.byte	0x04, 0x12
        /*0062*/ 	.short	(.L_17 - .L_16)
	.align		4
.L_16:
        /*0064*/ 	.word	index@(_Z21globalMemStrideKernelPfS_m)
        /*0068*/ 	.word	0x00000000


	//----- nvinfo : EIATTR_MIN_STACK_SIZE
	.align		4
.L_17:
        /*006c*/ 	.byte	0x04, 0x12
        /*006e*/ 	.short	(.L_19 - .L_18)
	.align		4
.L_18:
        /*0070*/ 	.word	index@(_Z24globalMemCoalescedKernelPfS_m)
        /*0074*/ 	.word	0x00000000
.L_19:


//--------------------- .nv.compat                --------------------------
	.section	.nv.compat,"",@"SHT_CUDA_COMPAT_INFO"
	.align	4
        /*0000*/ 	.byte	0x02, 0x09, 0x00, 0x00, 0x02, 0x02, 0x01, 0x00, 0x02, 0x05, 0x05, 0x00, 0x03, 0x07, 0x01, 0x01
        /*0010*/ 	.byte	0x02, 0x03, 0x00, 0x00, 0x02, 0x06, 0x01, 0x00, 0x04, 0x0b, 0x08, 0x00, 0x09, 0x00, 0x00, 0x00
        /*0020*/ 	.byte	0x00, 0x00, 0x00, 0x00


//--------------------- .nv.info._Z21globalMemOffsetKernelPfS_m --------------------------
	.section	.nv.info._Z21globalMemOffsetKernelPfS_m,"",@"SHT_CUDA_INFO"
	.sectionflags	@""
	.align	4


	//----- nvinfo : EIATTR_CUDA_API_VERSION
	.align		4
        /*0000*/ 	.byte	0x04, 0x37
        /*0002*/ 	.short	(.L_21 - .L_20)
.L_20:
        /*0004*/ 	.word	0x00000082


	//----- nvinfo : EIATTR_KPARAM_INFO
	.align		4
.L_21:
        /*0008*/ 	.byte	0x04, 0x17
        /*000a*/ 	.short	(.L_23 - .L_22)
.L_22:
        /*000c*/ 	.word	0x00000000
        /*0010*/ 	.short	0x0002
        /*0012*/ 	.short	0x0010
        /*0014*/ 	.byte	0x00, 0xf0, 0x21, 0x00


	//----- nvinfo : EIATTR_KPARAM_INFO
	.align		4
.L_23:
        /*0018*/ 	.byte	0x04, 0x17
        /*001a*/ 	.short	(.L_25 - .L_24)
.L_24:
        /*001c*/ 	.word	0x00000000
        /*0020*/ 	.short	0x0001
        /*0022*/ 	.short	0x0008
        /*0024*/ 	.byte	0x00, 0xf5, 0x21, 0x00


	//----- nvinfo : EIATTR_KPARAM_INFO
	.align		4
.L_25:
        /*0028*/ 	.byte	0x04, 0x17
        /*002a*/ 	.short	(.L_27 - .L_26)
.L_26:
        /*002c*/ 	.word	0x00000000
        /*0030*/ 	.short	0x0000
        /*0032*/ 	.short	0x0000
        /*0034*/ 	.byte	0x00, 0xf5, 0x21, 0x00


	//----- nvinfo : EIATTR_SPARSE_MMA_MASK
	.align		4
.L_27:
        /*0038*/ 	.byte	0x03, 0x50
        /*003a*/ 	.short	0x0000


	//----- nvinfo : EIATTR_MAXREG_COUNT
	.align		4
        /*003c*/ 	.byte	0x03, 0x1b
        /*003e*/ 	.short	0x00ff


	//----- nvinfo : EIATTR_MERCURY_ISA_VERSION
	.align		4
        /*0040*/ 	.byte	0x03, 0x5f
        /*0042*/ 	.short	0x0101


	//----- nvinfo : EIATTR_VRC_CTA_INIT_COUNT
	.align		4
        /*0044*/ 	.byte	0x02, 0x4a
	.zero		1
	.zero		1


	//----- nvinfo : EIATTR_EXIT_INSTR_OFFSETS
	.align		4
        /*0048*/ 	.byte	0x04, 0x1c
        /*004a*/ 	.short	(.L_29 - .L_28)


	//   ....[0]....
.L_28:
        /*004c*/ 	.word	0x000000d0


	//----- nvinfo : EIATTR_CBANK_PARAM_SIZE
	.align		4
.L_29:
        /*0050*/ 	.byte	0x03, 0x19
        /*0052*/ 	.short	0x0018


	//----- nvinfo : EIATTR_PARAM_CBANK
	.align		4
        /*0054*/ 	.byte	0x04, 0x0a
        /*0056*/ 	.short	(.L_31 - .L_30)
	.align		4
.L_30:
        /*0058*/ 	.word	index@(.nv.constant0._Z21globalMemOffsetKernelPfS_m)
        /*005c*/ 	.short	0x0380
        /*005e*/ 	.short	0x0018


	//----- nvinfo : EIATTR_SW_WAR
	.align		4
.L_31:
        /*0060*/ 	.byte	0x04, 0x36
        /*0062*/ 	.short	(.L_33 - .L_32)
.L_32:
        /*0064*/ 	.word	0x00000008
.L_33:


//--------------------- .nv.info._Z21globalMemStrideKernelPfS_m --------------------------
	.section	.nv.info._Z21globalMemStrideKernelPfS_m,"",@"SHT_CUDA_INFO"
	.sectionflags	@""
	.align	4


	//----- nvinfo : EIATTR_CUDA_API_VERSION
	.align		4
        /*0000*/ 	.byte	0x04, 0x37
        /*0002*/ 	.short	(.L_35 - .L_34)
.L_34:
        /*0004*/ 	.word	0x00000082


	//----- nvinfo : EIATTR_KPARAM_INFO
	.align		4
.L_35:
        /*0008*/ 	.byte	0x04, 0x17
        /*000a*/ 	.short	(.L_37 - .L_36)
.L_36:
        /*000c*/ 	.word	0x00000000
        /*0010*/ 	.short	0x0002
        /*0012*/ 	.short	0x0010
        /*0014*/ 	.byte	0x00, 0xf0, 0x21, 0x00


	//----- nvinfo : EIATTR_KPARAM_INFO
	.align		4
.L_37:
        /*0018*/ 	.byte	0x04, 0x17
        /*001a*/ 	.short	(.L_39 - .L_38)
.L_38:
        /*001c*/ 	.word	0x00000000
        /*0020*/ 	.short	0x0001
        /*0022*/ 	.short	0x0008
        /*0024*/ 	.byte	0x00, 0xf5, 0x21, 0x00


	//----- nvinfo : EIATTR_KPARAM_INFO
	.align		4
.L_39:
        /*0028*/ 	.byte	0x04, 0x17
        /*002a*/ 	.short	(.L_41 - .L_40)
.L_40:
        /*002c*/ 	.word	0x00000000
        /*0030*/ 	.short	0x0000
        /*0032*/ 	.short	0x0000
        /*0034*/ 	.byte	0x00, 0xf5, 0x21, 0x00


	//----- nvinfo : EIATTR_SPARSE_MMA_MASK
	.align		4
.L_41:
        /*0038*/ 	.byte	0x03, 0x50
        /*003a*/ 	.short	0x0000


	//----- nvinfo : EIATTR_MAXREG_COUNT
	.align		4
        /*003c*/ 	.byte	0x03, 0x1b
        /*003e*/ 	.short	0x00ff


	//----- nvinfo : EIATTR_MERCURY_ISA_VERSION
	.align		4
        /*0040*/ 	.byte	0x03, 0x5f
        /*0042*/ 	.short	0x0101


	//----- nvinfo : EIATTR_VRC_CTA_INIT_COUNT
	.align		4
        /*0044*/ 	.byte	0x02, 0x4a
	.zero		1
	.zero		1


	//----- nvinfo : EIATTR_EXIT_INSTR_OFFSETS
	.align		4
        /*0048*/ 	.byte	0x04, 0x1c
        /*004a*/ 	.short	(.L_43 - .L_42)


	//   ....[0]....
.L_42:
        /*004c*/ 	.word	0x000000d0


	//----- nvinfo : EIATTR_CBANK_PARAM_SIZE
	.align		4
.L_43:
        /*0050*/ 	.byte	0x03, 0x19
        /*0052*/ 	.short	0x0018


	//----- nvinfo : EIATTR_PARAM_CBANK
	.align		4
        /*0054*/ 	.byte	0x04, 0x0a
        /*0056*/ 	.short	(.L_45 - .L_44)
	.align		4
.L_44:
        /*0058*/ 	.word	index@(.nv.constant0._Z21globalMemStrideKernelPfS_m)
        /*005c*/ 	.short	0x0380
        /*005e*/ 	.short	0x0018


	//----- nvinfo : EIATTR_SW_WAR
	.align		4
.L_45:
        /*0060*/ 	.byte	0x04, 0x36
        /*0062*/ 	.short	(.L_47 - .L_46)
.L_46:
        /*0064*/ 	.word	0x00000008
.L_47:


//--------------------- .nv.info._Z24globalMemCoalescedKernelPfS_m --------------------------
	.section	.nv.info._Z24globalMemCoalescedKernelPfS_m,"",@"SHT_CUDA_INFO"
	.sectionflags	@""
	.align	4


	//----- nvinfo : EIATTR_CUDA_API_VERSION
	.align		4
        /*0000*/ 	.byte	0x04, 0x37
        /*0002*/ 	.short	(.L_49 - .L_48)
.L_48:
        /*0004*/ 	.word	0x00000082


	//----- nvinfo : EIATTR_KPARAM_INFO
	.align		4
.L_49:
        /*0008*/ 	.byte	0x04, 0x17
        /*000a*/ 	.short	(.L_51 - .L_50)
.L_50:
        /*000c*/ 	.word	0x00000000
        /*0010*/ 	.short	0x0002
        /*0012*/ 	.short	0x0010
        /*0014*/ 	.byte	0x00, 0xf0, 0x21, 0x00


	//----- nvinfo : EIATTR_KPARAM_INFO
	.align		4
.L_51:
        /*0018*/ 	.byte	0x04, 0x17
        /*001a*/ 	.short	(.L_53 - .L_52)
.L_52:
        /*001c*/ 	.word	0x00000000
        /*0020*/ 	.short	0x0001
        /*0022*/ 	.short	0x0008
        /*0024*/ 	.byte	0x00, 0xf5, 0x21, 0x00


	//----- nvinfo : EIATTR_KPARAM_INFO
	.align		4
.L_53:
        /*0028*/ 	.byte	0x04, 0x17
        /*002a*/ 	.short	(.L_55 - .L_54)
.L_54:
        /*002c*/ 	.word	0x00000000
        /*0030*/ 	.short	0x0000
        /*0032*/ 	.short	0x0000
        /*0034*/ 	.byte	0x00, 0xf5, 0x21, 0x00


	//----- nvinfo : EIATTR_SPARSE_MMA_MASK
	.align		4
.L_55:
        /*0038*/ 	.byte	0x03, 0x50
        /*003a*/ 	.short	0x0000


	//----- nvinfo : EIATTR_MAXREG_COUNT
	.align		4
        /*003c*/ 	.byte	0x03, 0x1b
        /*003e*/ 	.short	0x00ff


	//----- nvinfo : EIATTR_MERCURY_ISA_VERSION
	.align		4
        /*0040*/ 	.byte	0x03, 0x5f
        /*0042*/ 	.short	0x0101


	//----- nvinfo : EIATTR_VRC_CTA_INIT_COUNT
	.align		4
        /*0044*/ 	.byte	0x02, 0x4a
	.zero		1
	.zero		1


	//----- nvinfo : EIATTR_EXIT_INSTR_OFFSETS
	.align		4
        /*0048*/ 	.byte	0x04, 0x1c
        /*004a*/ 	.short	(.L_57 - .L_56)


	//   ....[0]....
.L_56:
        /*004c*/ 	.word	0x00000270


	//   ....[1]....
        /*0050*/ 	.word	0x00000500


	//   ....[2]....
        /*0054*/ 	.word	0x00000b40


	//   ....[3]....
        /*0058*/ 	.word	0x00000cb0


	//----- nvinfo : EIATTR_CRS_STACK_SIZE
	.align		4
.L_57:
        /*005c*/ 	.byte	0x04, 0x1e
        /*005e*/ 	.short	(.L_59 - .L_58)
.L_58:
        /*0060*/ 	.word	0x00000000


	//----- nvinfo : EIATTR_CBANK_PARAM_SIZE
	.align		4
.L_59:
        /*0064*/ 	.byte	0x03, 0x19
        /*0066*/ 	.short	0x0018


	//----- nvinfo : EIATTR_PARAM_CBANK
	.align		4
        /*0068*/ 	.byte	0x04, 0x0a
        /*006a*/ 	.short	(.L_61 - .L_60)
	.align		4
.L_60:
        /*006c*/ 	.word	index@(.nv.constant0._Z24globalMemCoalescedKernelPfS_m)
        /*0070*/ 	.short	0x0380
        /*0072*/ 	.short	0x0018


	//----- nvinfo : EIATTR_SW_WAR
	.align		4
.L_61:
        /*0074*/ 	.byte	0x04, 0x36
        /*0076*/ 	.short	(.L_63 - .L_62)
.L_62:
        /*0078*/ 	.word	0x00000008
.L_63:


//--------------------- .nv.callgraph             --------------------------
	.section	.nv.callgraph,"",@"SHT_CUDA_CALLGRAPH"
	.align	4
	.sectionentsize	8
	.align		4
        /*0000*/ 	.word	0x00000000
	.align		4
        /*0004*/ 	.word	0xffffffff
	.align		4
        /*0008*/ 	.word	0x00000000
	.align		4
        /*000c*/ 	.word	0xfffffffe
	.align		4
        /*0010*/ 	.word	0x00000000
	.align		4
        /*0014*/ 	.word	0xfffffffd
	.align		4
        /*0018*/ 	.word	0x00000000
	.align		4
        /*001c*/ 	.word	0xfffffffc


//--------------------- .text._Z21globalMemOffsetKernelPfS_m --------------------------
	.section	.text._Z21globalMemOffsetKernelPfS_m,"ax",@progbits
	.align	128
        .global         _Z21globalMemOffsetKernelPfS_m
        .type           _Z21globalMemOffsetKernelPfS_m,@function
        .size           _Z21globalMemOffsetKernelPfS_m,(.L_x_15 - _Z21globalMemOffsetKernelPfS_m)
        .other          _Z21globalMemOffsetKernelPfS_m,@"STO_CUDA_ENTRY STV_DEFAULT"
_Z21globalMemOffsetKernelPfS_m:
.text._Z21globalMemOffsetKernelPfS_m:
[----:B------:R-:W-:Y:S01]  /*0000*/  LDC R1, c[0x0][0x37c] ;  /* 0x0000df00ff017b82 */ /* 0x000fe20000000800 */
[----:B------:R-:W0:Y:S01]  /*0010*/  S2R R7, SR_TID.X ;  /* 0x0000000000077919 */ /* 0x000e220000002100 */
[----:B------:R-:W0:Y:S01]  /*0020*/  LDCU.64 UR6, c[0x0][0x390] ;  /* 0x00007200ff0677ac */ /* 0x000e220008000a00 */
[----:B------:R-:W1:Y:S01]  /*0030*/  LDCU.64 UR8, c[0x0][0x380] ;  /* 0x00007000ff0877ac */ /* 0x000e620008000a00 */
[----:B------:R-:W2:Y:S01]  /*0040*/  LDCU.64 UR4, c[0x0][0x358] ;  /* 0x00006b00ff0477ac */ /* 0x000ea20008000a00 */
[----:B0-----:R-:W-:-:S05]  /*0050*/  IADD3 R0, P0, PT, R7, UR6, RZ ;  /* 0x0000000607007c10 */ /* 0x001fca000ff1e0ff */
[----:B------:R-:W-:Y:S01]  /*0060*/  IMAD.X R3, RZ, RZ, UR7, P0 ;  /* 0x00000007ff037e24 */ /* 0x000fe200080e06ff */
[----:B-1----:R-:W-:-:S04]  /*0070*/  LEA R4, P0, R0, UR8, 0x2 ;  /* 0x0000000800047c11 */ /* 0x002fc8000f8010ff */
[----:B------:R-:W-:Y:S02]  /*0080*/  LEA.HI.X R5, R0, UR9, R3, 0x2, P0 ;  /* 0x0000000900057c11 */ /* 0x000fe400080f1403 */
[----:B------:R-:W0:Y:S04]  /*0090*/  LDC.64 R2, c[0x0][0x388] ;  /* 0x0000e200ff027b82 */ /* 0x000e280000000a00 */
[----:B--2---:R-:W2:Y:S01]  /*00a0*/  LDG.E R5, desc[UR4][R4.64] ;  /* 0x0000000404057981 */ /* 0x004ea2000c1e1900 */
[----:B0-----:R-:W-:-:S05]  /*00b0*/  IMAD.WIDE.U32 R2, R7, 0x4, R2 ;  /* 0x0000000407027825 */ /* 0x001fca00078e0002 */
[----:B--2---:R-:W-:Y:S01]  /*00c0*/  STG.E desc[UR4][R2.64], R5 ;  /* 0x0000000502007986 */ /* 0x004fe2000c101904 */
[----:B------:R-:W-:Y:S05]  /*00d0*/  EXIT ;  /* 0x000000000000794d */ /* 0x000fea0003800000 */
.L_x_0:
[----:B------:R-:W-:-:S00]  /*00e0*/  BRA `(.L_x_0) ;  /* 0xfffffffc00fc7947 */ /* 0x000fc0000383ffff */
[----:B------:R-:W-:-:S00]  /*00f0*/  NOP ;  /* 0x0000000000007918 */ /* 0x000fc00000000000 */
        /* <DEDUP_REMOVED lines=8> */
.L_x_15:


//--------------------- .text._Z21globalMemStrideKernelPfS_m --------------------------
	.section	.text._Z21globalMemStrideKernelPfS_m,"ax",@progbits
	.align	128
        .global         _Z21globalMemStrideKernelPfS_m
        .type           _Z21globalMemStrideKernelPfS_m,@function
        .size           _Z21globalMemStrideKernelPfS_m,(.L_x_16 - _Z21globalMemStrideKernelPfS_m)
        .other          _Z21globalMemStrideKernelPfS_m,@"STO_CUDA_ENTRY STV_DEFAULT"
_Z21globalMemStrideKernelPfS_m:
.text._Z21globalMemStrideKernelPfS_m:
[----:B------:R-:W-:Y:S01]  /*0000*/  LDC R1, c[0x0][0x37c] ;  /* 0x0000df00ff017b82 */ /* 0x000fe20000000800 */
[----:B------:R-:W0:Y:S01]  /*0010*/  S2R R7, SR_TID.X ;  /* 0x0000000000077919 */ /* 0x000e220000002100 */
[----:B------:R-:W0:Y:S01]  /*0020*/  LDCU.64 UR6, c[0x0][0x390] ;  /* 0x00007200ff0677ac */ /* 0x000e220008000a00 */
[----:B------:R-:W1:Y:S01]  /*0030*/  LDCU.64 UR8, c[0x0][0x380] ;  /* 0x00007000ff0877ac */ /* 0x000e620008000a00 */
[----:B------:R-:W2:Y:S01]  /*0040*/  LDCU.64 UR4, c[0x0][0x358] ;  /* 0x00006b00ff0477ac */ /* 0x000ea20008000a00 */
[----:B0-----:R-:W-:-:S04]  /*0050*/  IMAD.WIDE.U32 R2, R7, UR6, RZ ;  /* 0x0000000607027c25 */ /* 0x001fc8000f8e00ff */
[----:B------:R-:W-:Y:S01]  /*0060*/  IMAD R3, R7, UR7, R3 ;  /* 0x0000000707037c24 */ /* 0x000fe2000f8e0203 */
[----:B-1----:R-:W-:-:S04]  /*0070*/  LEA R4, P0, R2, UR8, 0x2 ;  /* 0x0000000802047c11 */ /* 0x002fc8000f8010ff */
[----:B------:R-:W-:Y:S02]  /*0080*/  LEA.HI.X R5, R2, UR9, R3, 0x2, P0 ;  /* 0x0000000902057c11 */ /* 0x000fe400080f1403 */
[----:B------:R-:W0:Y:S04]  /*0090*/  LDC.64 R2, c[0x0][0x388] ;  /* 0x0000e200ff027b82 */ /* 0x000e280000000a00 */
[----:B--2---:R-:W2:Y:S01]  /*00a0*/  LDG.E R5, desc[UR4][R4.64] ;  /* 0x0000000404057981 */ /* 0x004ea2000c1e1900 */
[----:B0-----:R-:W-:-:S05]  /*00b0*/  IMAD.WIDE.U32 R2, R7, 0x4, R2 ;  /* 0x0000000407027825 */ /* 0x001fca00078e0002 */
[----:B--2---:R-:W-:Y:S01]  /*00c0*/  STG.E desc[UR4][R2.64], R5 ;  /* 0x0000000502007986 */ /* 0x004fe2000c101904 */
[----:B------:R-:W-:Y:S05]  /*00d0*/  EXIT ;  /* 0x000000000000794d */ /* 0x000fea0003800000 */
.L_x_1:
        /* <DEDUP_REMOVED lines=10> */
.L_x_16:


//--------------------- .text._Z24globalMemCoalescedKernelPfS_m --------------------------
	.section	.text._Z24globalMemCoalescedKernelPfS_m,"ax",@progbits
	.align	128
        .global         _Z24globalMemCoalescedKernelPfS_m
        .type           _Z24globalMemCoalescedKernelPfS_m,@function
        .size           _Z24globalMemCoalescedKernelPfS_m,(.L_x_14 - _Z24globalMemCoalescedKernelPfS_m)
        .other          _Z24globalMemCoalescedKernelPfS_m,@"STO_CUDA_ENTRY STV_DEFAULT"
_Z24globalMemCoalescedKernelPfS_m:
.text._Z24globalMemCoalescedKernelPfS_m:
[----:B------:R-:W-:Y:S01]  /*0000*/  LDC R1, c[0x0][0x37c] ;  /* 0x0000df00ff017b82 */ /* 0x000fe20000000800 */
[----:B------:R-:W0:Y:S01]  /*0010*/  LDCU UR7, c[0x0][0x394] ;  /* 0x00007280ff0777ac */ /* 0x000e220008000800 */
[----:B------:R-:W1:Y:S01]  /*0020*/  LDCU UR4, c[0x0][0x360] ;  /* 0x00006c00ff0477ac */ /* 0x000e620008000800 */
[----:B------:R-:W1:Y:S01]  /*0030*/  LDCU UR5, c[0x0][0x364] ;  /* 0x00006c80ff0577ac */ /* 0x000e620008000800 */
[----:B------:R-:W2:Y:S01]  /*0040*/  LDCU UR6, c[0x0][0x368] ;  /* 0x00006d00ff0677ac */ /* 0x000ea20008000800 */
[----:B0-----:R-:W-:Y:S02]  /*0050*/  UISETP.NE.U32.AND UP0, UPT, UR7, URZ, UPT ;  /* 0x000000ff0700728c */ /* 0x001fe4000bf05070 */
[----:B-1----:R-:W-:-:S04]  /*0060*/  UIMAD UR4, UR4, UR5, URZ ;  /* 0x00000005040472a4 */ /* 0x002fc8000f8e02ff */
[----:B--2---:R-:W-:-:S03]  /*0070*/  UIMAD UR4, UR4, UR6, URZ ;  /* 0x00000006040472a4 */ /* 0x004fc6000f8e02ff */
[----:B------:R-:W-:Y:S09]  /*0080*/  BRA.U UP0, `(.L_x_2) ;  /* 0x0000000100547547 */ /* 0x000ff2000b800000 */
[----:B------:R-:W0:Y:S01]  /*0090*/  I2F.U32.RP R0, UR4 ;  /* 0x0000000400007d06 */ /* 0x000e220008209000 */
[----:B------:R-:W1:Y:S01]  /*00a0*/  LDC R4, c[0x0][0x390] ;  /* 0x0000e400ff047b82 */ /* 0x000e620000000800 */
[----:B------:R-:W-:Y:S01]  /*00b0*/  IMAD R5, RZ, RZ, -UR4 ;  /* 0x80000004ff057e24 */ /* 0x000fe2000f8e02ff */
[----:B------:R-:W-:Y:S01]  /*00c0*/  ISETP.NE.U32.AND P2, PT, RZ, UR4, PT ;  /* 0x00000004ff007c0c */ /* 0x000fe2000bf45070 */
[----:B------:R-:W-:-:S04]  /*00d0*/  IMAD.MOV.U32 R7, RZ, RZ, RZ ;  /* 0x000000ffff077224 */ /* 0x000fc800078e00ff */
[----:B0-----:R-:W0:Y:S02]  /*00e0*/  MUFU.RCP R0, R0 ;  /* 0x0000000000007308 */ /* 0x001e240000001000 */
[----:B0-----:R-:W-:-:S06]  /*00f0*/  VIADD R2, R0, 0xffffffe ;  /* 0x0ffffffe00027836 */ /* 0x001fcc0000000000 */
[----:B------:R0:W2:Y:S02]  /*0100*/  F2I.FTZ.U32.TRUNC.NTZ R3, R2 ;  /* 0x0000000200037305 */ /* 0x0000a4000021f000 */
[----:B0-----:R-:W-:Y:S02]  /*0110*/  IMAD.MOV.U32 R2, RZ, RZ, RZ ;  /* 0x000000ffff027224 */ /* 0x001fe400078e00ff */
[----:B--2---:R-:W-:-:S04]  /*0120*/  IMAD R5, R5, R3, RZ ;  /* 0x0000000305057224 */ /* 0x004fc800078e02ff */
[----:B------:R-:W-:-:S06]  /*0130*/  IMAD.HI.U32 R3, R3, R5, R2 ;  /* 0x0000000503037227 */ /* 0x000fcc00078e0002 */
[----:B-1----:R-:W-:-:S04]  /*0140*/  IMAD.HI.U32 R6, R3, R4, RZ ;  /* 0x0000000403067227 */ /* 0x002fc800078e00ff */
[----:B------:R-:W-:-:S04]  /*0150*/  IMAD.MOV R3, RZ, RZ, -R6 ;  /* 0x000000ffff037224 */ /* 0x000fc800078e0a06 */
[----:B------:R-:W-:-:S05]  /*0160*/  IMAD R0, R3, UR4, R4 ;  /* 0x0000000403007c24 */ /* 0x000fca000f8e0204 */
[----:B------:R-:W-:-:S13]  /*0170*/  ISETP.GE.U32.AND P0, PT, R0, UR4, PT ;  /* 0x0000000400007c0c */ /* 0x000fda000bf06070 */
[----:B------:R-:W-:Y:S02]  /*0180*/  @P0 VIADD R0, R0, -UR4 ;  /* 0x8000000400000c36 */ /* 0x000fe40008000000 */
[----:B------:R-:W-:-:S03]  /*0190*/  @P0 VIADD R6, R6, 0x1 ;  /* 0x0000000106060836 */ /* 0x000fc60000000000 */
[----:B------:R-:W-:-:S13]  /*01a0*/  ISETP.GE.U32.AND P1, PT, R0, UR4, PT ;  /* 0x0000000400007c0c */ /* 0x000fda000bf26070 */
[----:B------:R-:W-:Y:S01]  /*01b0*/  @P1 VIADD R6, R6, 0x1 ;  /* 0x0000000106061836 */ /* 0x000fe20000000000 */
[----:B------:R-:W-:Y:S01]  /*01c0*/  @!P2 LOP3.LUT R6, RZ, UR4, RZ, 0x33, !PT ;  /* 0x00000004ff06ac12 */ /* 0x000fe2000f8e33ff */
[----:B------:R-:W-:Y:S06]  /*01d0*/  BRA `(.L_x_3) ;  /* 0x0000000000087947 */ /* 0x000fec0003800000 */
.L_x_2:
[----:B------:R-:W-:-:S07]  /*01e0*/  MOV R0, 0x200 ;  /* 0x0000020000007802 */ /* 0x000fce0000000f00 */
[----:B------:R-:W-:Y:S05]  /*01f0*/  CALL.REL.NOINC `($__internal_0_$__cuda_sm20_div_u64) ;  /* 0x0000000800b07944 */ /* 0x000fea0003c00000 */
.L_x_3:
[----:B------:R-:W0:Y:S01]  /*0200*/  LDC.64 R8, c[0x0][0x390] ;  /* 0x0000e400ff087b82 */ /* 0x000e220000000a00 */
[----:B------:R-:W1:Y:S01]  /*0210*/  S2R R0, SR_TID.Y ;  /* 0x0000000000007919 */ /* 0x000e620000002200 */
[----:B------:R-:W1:Y:S01]  /*0220*/  S2R R3, SR_TID.X ;  /* 0x0000000000037919 */ /* 0x000e620000002100 */
[----:B------:R-:W2:Y:S01]  /*0230*/  S2R R5, SR_TID.Z ;  /* 0x0000000000057919 */ /* 0x000ea20000002300 */
[----:B0-----:R-:W-:-:S04]  /*0240*/  ISETP.LT.U32.AND P0, PT, R8, UR4, PT ;  /* 0x0000000408007c0c */ /* 0x001fc8000bf01070 */
[----:B------:R-:W-:Y:S01]  /*0250*/  ISETP.GT.U32.AND.EX P0, PT, RZ, R9, PT, P0 ;  /* 0x00000009ff00720c */ /* 0x000fe20003f04100 */
[----:B-1----:R-:W-:-:S12]  /*0260*/  IMAD R0, R0, R3, RZ ;  /* 0x0000000300007224 */ /* 0x002fd800078e02ff */
[----:B--2---:R-:W-:Y:S05]  /*0270*/  @P0 EXIT ;  /* 0x000000000000094d */ /* 0x004fea0003800000 */
[----:B------:R-:W-:Y:S01]  /*0280*/  LOP3.LUT R17, R6, 0x3, RZ, 0xc0, !PT ;  /* 0x0000000306117812 */ /* 0x000fe200078ec0ff */
[----:B------:R-:W-:Y:S01]  /*0290*/  IMAD R3, R0, R5, RZ ;  /* 0x0000000500037224 */ /* 0x000fe200078e02ff */
[----:B------:R-:W-:Y:S01]  /*02a0*/  IADD3 R2, P2, PT, R6, -0x1, RZ ;  /* 0xffffffff06027810 */ /* 0x000fe20007f5e0ff */
[----:B------:R-:W0:Y:S01]  /*02b0*/  LDCU.64 UR4, c[0x0][0x358] ;  /* 0x00006b00ff0477ac */ /* 0x000e220008000a00 */
[----:B------:R-:W-:Y:S01]  /*02c0*/  ISETP.NE.U32.AND P1, PT, R17, RZ, PT ;  /* 0x000000ff1100720c */ /* 0x000fe20003f25070 */
[CC--:B------:R-:W-:Y:S01]  /*02d0*/  IMAD R5, R7.reuse, R3.reuse, RZ ;  /* 0x0000000307057224 */ /* 0x0c0fe200078e02ff */
[----:B------:R-:W-:Y:S01]  /*02e0*/  ISETP.GE.U32.AND P0, PT, R2, 0x3, PT ;  /* 0x000000030200780c */ /* 0x000fe20003f06070 */
[----:B------:R-:W-:Y:S01]  /*02f0*/  IMAD.WIDE.U32 R2, R6, R3, RZ ;  /* 0x0000000306027225 */ /* 0x000fe200078e00ff */
[----:B------:R-:W-:Y:S02]  /*0300*/  ISETP.NE.AND.EX P1, PT, RZ, RZ, PT, P1 ;  /* 0x000000ffff00720c */ /* 0x000fe40003f25310 */
[----:B------:R-:W-:Y:S01]  /*0310*/  IADD3.X R0, PT, PT, R7, -0x1, RZ, P2, !PT ;  /* 0xffffffff07007810 */ /* 0x000fe200017fe4ff */
[----:B------:R-:W-:-:S02]  /*0320*/  IMAD.IADD R19, R3, 0x1, R5 ;  /* 0x0000000103137824 */ /* 0x000fc400078e0205 */
[----:B------:R-:W-:Y:S01]  /*0330*/  IMAD.MOV.U32 R15, RZ, RZ, R2 ;  /* 0x000000ffff0f7224 */ /* 0x000fe200078e0002 */
[----:B------:R-:W-:Y:S01]  /*0340*/  ISETP.GE.U32.AND.EX P0, PT, R0, RZ, PT, P0 ;  /* 0x000000ff0000720c */ /* 0x000fe20003f06100 */
[----:B------:R-:W-:-:S06]  /*0350*/  IMAD.MOV.U32 R10, RZ, RZ, R19 ;  /* 0x000000ffff0a7224 */ /* 0x000fcc00078e0013 */
[----:B0-----:R-:W-:Y:S06]  /*0360*/  @!P1 BRA `(.L_x_4) ;  /* 0x0000000000649947 */ /* 0x001fec0003800000 */
[----:B------:R-:W0:Y:S01]  /*0370*/  LDCU.128 UR8, c[0x0][0x380] ;  /* 0x00007000ff0877ac */ /* 0x000e220008000c00 */
[C---:B------:R-:W-:Y:S01]  /*0380*/  IMAD.SHL.U32 R0, R2.reuse, 0x4, RZ ;  /* 0x0000000402007824 */ /* 0x040fe200078e00ff */
[----:B------:R-:W-:Y:S01]  /*0390*/  SHF.L.U64.HI R11, R2, 0x2, R19 ;  /* 0x00000002020b7819 */ /* 0x000fe20000010213 */
[----:B------:R-:W-:Y:S01]  /*03a0*/  IMAD.MOV.U32 R12, RZ, RZ, RZ ;  /* 0x000000ffff0c7224 */ /* 0x000fe200078e00ff */
[----:B------:R-:W-:-:S05]  /*03b0*/  IADD3 R15, P3, PT, R17, R2, RZ ;  /* 0x00000002110f7210 */ /* 0x000fca0007f7e0ff */
[----:B------:R-:W-:Y:S01]  /*03c0*/  IMAD.X R10, R12, 0x1, R19, P3 ;  /* 0x000000010c0a7824 */ /* 0x000fe200018e0613 */
[C---:B0-----:R-:W-:Y:S02]  /*03d0*/  IADD3 R8, P1, PT, R0.reuse, UR10, RZ ;  /* 0x0000000a00087c10 */ /* 0x041fe4000ff3e0ff */
[----:B------:R-:W-:Y:S02]  /*03e0*/  IADD3 R0, P2, PT, R0, UR8, RZ ;  /* 0x0000000800007c10 */ /* 0x000fe4000ff5e0ff */
[C---:B------:R-:W-:Y:S02]  /*03f0*/  IADD3.X R13, PT, PT, R11.reuse, UR11, RZ, P1, !PT ;  /* 0x0000000b0b0d7c10 */ /* 0x040fe40008ffe4ff */
[----:B------:R-:W-:-:S09]  /*0400*/  IADD3.X R11, PT, PT, R11, UR9, RZ, P2, !PT ;  /* 0x000000090b0b7c10 */ /* 0x000fd200097fe4ff */
.L_x_5:
[----:B0-----:R-:W-:Y:S02]  /*0410*/  IMAD.MOV.U32 R4, RZ, RZ, R0 ;  /* 0x000000ffff047224 */ /* 0x001fe400078e0000 */
[----:B------:R-:W-:-:S05]  /*0420*/  IMAD.MOV.U32 R5, RZ, RZ, R11 ;  /* 0x000000ffff057224 */ /* 0x000fca00078e000b */
[----:B------:R0:W2:Y:S01]  /*0430*/  LDG.E R9, desc[UR4][R4.64] ;  /* 0x0000000404097981 */ /* 0x0000a2000c1e1900 */
[----:B------:R-:W-:Y:S02]  /*0440*/  IADD3 R17, P1, PT, R17, -0x1, RZ ;  /* 0xffffffff11117810 */ /* 0x000fe40007f3e0ff */
[----:B------:R-:W-:Y:S02]  /*0450*/  IADD3 R0, P3, PT, R0, 0x4, RZ ;  /* 0x0000000400007810 */ /* 0x000fe40007f7e0ff */
[----:B------:R-:W-:Y:S02]  /*0460*/  IADD3.X R12, PT, PT, R12, -0x1, RZ, P1, !PT ;  /* 0xffffffff0c0c7810 */ /* 0x000fe40000ffe4ff */
[----:B------:R-:W-:Y:S01]  /*0470*/  ISETP.NE.U32.AND P1, PT, R17, RZ, PT ;  /* 0x000000ff1100720c */ /* 0x000fe20003f25070 */
[----:B------:R-:W-:Y:S02]  /*0480*/  IMAD.X R11, RZ, RZ, R11, P3 ;  /* 0x000000ffff0b7224 */ /* 0x000fe400018e060b */
[----:B0-----:R-:W-:Y:S01]  /*0490*/  IMAD.MOV.U32 R4, RZ, RZ, R8 ;  /* 0x000000ffff047224 */ /* 0x001fe200078e0008 */
[----:B------:R-:W-:Y:S01]  /*04a0*/  ISETP.NE.AND.EX P1, PT, R12, RZ, PT, P1 ;  /* 0x000000ff0c00720c */ /* 0x000fe20003f25310 */
[----:B------:R-:W-:Y:S01]  /*04b0*/  IMAD.MOV.U32 R5, RZ, RZ, R13 ;  /* 0x000000ffff057224 */ /* 0x000fe200078e000d */
[----:B------:R-:W-:-:S05]  /*04c0*/  IADD3 R8, P2, PT, R8, 0x4, RZ ;  /* 0x0000000408087810 */ /* 0x000fca0007f5e0ff */
[----:B------:R-:W-:Y:S01]  /*04d0*/  IMAD.X R13, RZ, RZ, R13, P2 ;  /* 0x000000ffff0d7224 */ /* 0x000fe200010e060d */
[----:B--2---:R0:W-:Y:S05]  /*04e0*/  STG.E desc[UR4][R4.64], R9 ;  /* 0x0000000904007986 */ /* 0x0041ea000c101904 */
[----:B------:R-:W-:Y:S05]  /*04f0*/  @P1 BRA `(.L_x_5) ;  /* 0xfffffffc00c41947 */ /* 0x000fea000383ffff */
.L_x_4:
[----:B------:R-:W-:Y:S05]  /*0500*/  @!P0 EXIT ;  /* 0x000000000000894d */ /* 0x000fea0003800000 */
[----:B------:R-:W1:Y:S01]  /*0510*/  LDCU.128 UR8, c[0x0][0x380] ;  /* 0x00007000ff0877ac */ /* 0x000e620008000c00 */
[C---:B------:R-:W-:Y:S01]  /*0520*/  IADD3 R0, P0, P1, -R15.reuse, R2, R6 ;  /* 0x000000020f007210 */ /* 0x040fe2000791e106 */
[----:B------:R-:W-:Y:S01]  /*0530*/  BSSY.RECONVERGENT B0, `(.L_x_6) ;  /* 0x0000062000007945 */ /* 0x000fe20003800200 */
[C---:B0-----:R-:W-:Y:S02]  /*0540*/  LEA R4, P2, R15.reuse, 0x8, 0x2 ;  /* 0x000000080f047811 */ /* 0x041fe400078410ff */
[----:B------:R-:W-:Y:S02]  /*0550*/  IADD3.X R6, PT, PT, ~R10, R19, R7, P0, P1 ;  /* 0x000000130a067210 */ /* 0x000fe400007e2507 */
[----:B------:R-:W-:Y:S02]  /*0560*/  ISETP.GT.U32.AND P0, PT, R0, RZ, PT ;  /* 0x000000ff0000720c */ /* 0x000fe40003f04070 */
[----:B------:R-:W-:Y:S02]  /*0570*/  LEA.HI.X R5, R15, RZ, R10, 0x2, P2 ;  /* 0x000000ff0f057211 */ /* 0x000fe400010f140a */
[----:B------:R-:W-:-:S02]  /*0580*/  ISETP.GT.AND.EX P0, PT, R6, RZ, PT, P0 ;  /* 0x000000ff0600720c */ /* 0x000fc40003f04300 */
[C---:B-1----:R-:W-:Y:S02]  /*0590*/  IADD3 R2, P1, PT, R4.reuse, UR8, RZ ;  /* 0x0000000804027c10 */ /* 0x042fe4000ff3e0ff */
[----:B------:R-:W-:Y:S02]  /*05a0*/  IADD3 R4, P2, PT, R4, UR10, RZ ;  /* 0x0000000a04047c10 */ /* 0x000fe4000ff5e0ff */
[C---:B------:R-:W-:Y:S02]  /*05b0*/  IADD3.X R3, PT, PT, R5.reuse, UR9, RZ, P1, !PT ;  /* 0x0000000905037c10 */ /* 0x040fe40008ffe4ff */
[----:B------:R-:W-:-:S05]  /*05c0*/  IADD3.X R5, PT, PT, R5, UR11, RZ, P2, !PT ;  /* 0x0000000b05057c10 */ /* 0x000fca00097fe4ff */
[----:B------:R-:W-:Y:S05]  /*05d0*/  @!P0 BRA `(.L_x_7) ;  /* 0x00000004005c8947 */ /* 0x000fea0003800000 */
[----:B------:R-:W-:Y:S01]  /*05e0*/  ISETP.GT.U32.AND P1, PT, R0, 0xc, PT ;  /* 0x0000000c0000780c */ /* 0x000fe20003f24070 */
[----:B------:R-:W-:Y:S01]  /*05f0*/  BSSY.RECONVERGENT B1, `(.L_x_8) ;  /* 0x0000032000017945 */ /* 0x000fe20003800200 */
[----:B------:R-:W-:Y:S02]  /*0600*/  PLOP3.LUT P0, PT, PT, PT, PT, 0x80, 0x8 ;  /* 0x000000000008781c */ /* 0x000fe40003f0f070 */
[----:B------:R-:W-:-:S13]  /*0610*/  ISETP.GT.AND.EX P1, PT, R6, RZ, PT, P1 ;  /* 0x000000ff0600720c */ /* 0x000fda0003f24310 */
[----:B------:R-:W-:Y:S05]  /*0620*/  @!P1 BRA `(.L_x_9) ;  /* 0x0000000000b89947 */ /* 0x000fea0003800000 */
[----:B------:R-:W-:-:S13]  /*0630*/  PLOP3.LUT P0, PT, PT, PT, PT, 0x8, 0x80 ;  /* 0x000000000080781c */ /* 0x000fda0003f0e170 */
.L_x_10:
[----:B------:R-:W2:Y:S04]  /*0640*/  LDG.E R7, desc[UR4][R2.64+-0x8] ;  /* 0xfffff80402077981 */ /* 0x000ea8000c1e1900 */
[----:B--2---:R0:W-:Y:S04]  /*0650*/  STG.E desc[UR4][R4.64+-0x8], R7 ;  /* 0xfffff80704007986 */ /* 0x0041e8000c101904 */
[----:B------:R-:W2:Y:S04]  /*0660*/  LDG.E R9, desc[UR4][R2.64+-0x4] ;  /* 0xfffffc0402097981 */ /* 0x000ea8000c1e1900 */
[----:B--2---:R1:W-:Y:S04]  /*0670*/  STG.E desc[UR4][R4.64+-0x4], R9 ;  /* 0xfffffc0904007986 */ /* 0x0043e8000c101904 */
[----:B------:R-:W2:Y:S04]  /*0680*/  LDG.E R11, desc[UR4][R2.64] ;  /* 0x00000004020b7981 */ /* 0x000ea8000c1e1900 */
[----:B--2---:R2:W-:Y:S04]  /*0690*/  STG.E desc[UR4][R4.64], R11 ;  /* 0x0000000b04007986 */ /* 0x0045e8000c101904 */
[----:B------:R-:W3:Y:S04]  /*06a0*/  LDG.E R13, desc[UR4][R2.64+0x4] ;  /* 0x00000404020d7981 */ /* 0x000ee8000c1e1900 */
[----:B---3--:R3:W-:Y:S04]  /*06b0*/  STG.E desc[UR4][R4.64+0x4], R13 ;  /* 0x0000040d04007986 */ /* 0x0087e8000c101904 */
[----:B------:R-:W4:Y:S04]  /*06c0*/  LDG.E R15, desc[UR4][R2.64+0x8] ;  /* 0x00000804020f7981 */ /* 0x000f28000c1e1900 */
[----:B----4-:R4:W-:Y:S04]  /*06d0*/  STG.E desc[UR4][R4.64+0x8], R15 ;  /* 0x0000080f04007986 */ /* 0x0109e8000c101904 */
[----:B------:R-:W5:Y:S04]  /*06e0*/  LDG.E R17, desc[UR4][R2.64+0xc] ;  /* 0x00000c0402117981 */ /* 0x000f68000c1e1900 */
[----:B-----5:R5:W-:Y:S04]  /*06f0*/  STG.E desc[UR4][R4.64+0xc], R17 ;  /* 0x00000c1104007986 */ /* 0x020be8000c101904 */
[----:B0-----:R-:W2:Y:S04]  /*0700*/  LDG.E R7, desc[UR4][R2.64+0x10] ;  /* 0x0000100402077981 */ /* 0x001ea8000c1e1900 */
[----:B--2---:R0:W-:Y:S04]  /*0710*/  STG.E desc[UR4][R4.64+0x10], R7 ;  /* 0x0000100704007986 */ /* 0x0041e8000c101904 */
[----:B-1----:R-:W2:Y:S04]  /*0720*/  LDG.E R9, desc[UR4][R2.64+0x14] ;  /* 0x0000140402097981 */ /* 0x002ea8000c1e1900 */
[----:B--2---:R1:W-:Y:S04]  /*0730*/  STG.E desc[UR4][R4.64+0x14], R9 ;  /* 0x0000140904007986 */ /* 0x0043e8000c101904 */
[----:B------:R-:W2:Y:S04]  /*0740*/  LDG.E R11, desc[UR4][R2.64+0x18] ;  /* 0x00001804020b7981 */ /* 0x000ea8000c1e1900 */
[----:B--2---:R2:W-:Y:S04]  /*0750*/  STG.E desc[UR4][R4.64+0x18], R11 ;  /* 0x0000180b04007986 */ /* 0x0045e8000c101904 */
[----:B---3--:R-:W3:Y:S04]  /*0760*/  LDG.E R13, desc[UR4][R2.64+0x1c] ;  /* 0x00001c04020d7981 */ /* 0x008ee8000c1e1900 */
[----:B---3--:R3:W-:Y:S04]  /*0770*/  STG.E desc[UR4][R4.64+0x1c], R13 ;  /* 0x00001c0d04007986 */ /* 0x0087e8000c101904 */
[----:B----4-:R-:W4:Y:S04]  /*0780*/  LDG.E R15, desc[UR4][R2.64+0x20] ;  /* 0x00002004020f7981 */ /* 0x010f28000c1e1900 */
[----:B----4-:R-:W-:Y:S04]  /*0790*/  STG.E desc[UR4][R4.64+0x20], R15 ;  /* 0x0000200f04007986 */ /* 0x010fe8000c101904 */
[----:B-----5:R-:W4:Y:S04]  /*07a0*/  LDG.E R17, desc[UR4][R2.64+0x24] ;  /* 0x0000240402117981 */ /* 0x020f28000c1e1900 */
[----:B----4-:R-:W-:Y:S04]  /*07b0*/  STG.E desc[UR4][R4.64+0x24], R17 ;  /* 0x0000241104007986 */ /* 0x010fe8000c101904 */
[----:B0-----:R-:W4:Y:S04]  /*07c0*/  LDG.E R7, desc[UR4][R2.64+0x28] ;  /* 0x0000280402077981 */ /* 0x001f28000c1e1900 */
[----:B----4-:R0:W-:Y:S04]  /*07d0*/  STG.E desc[UR4][R4.64+0x28], R7 ;  /* 0x0000280704007986 */ /* 0x0101e8000c101904 */
[----:B-1----:R-:W4:Y:S04]  /*07e0*/  LDG.E R9, desc[UR4][R2.64+0x2c] ;  /* 0x00002c0402097981 */ /* 0x002f28000c1e1900 */
[----:B----4-:R1:W-:Y:S04]  /*07f0*/  STG.E desc[UR4][R4.64+0x2c], R9 ;  /* 0x00002c0904007986 */ /* 0x0103e8000c101904 */
[----:B--2---:R-:W2:Y:S01]  /*0800*/  LDG.E R11, desc[UR4][R2.64+0x30] ;  /* 0x00003004020b7981 */ /* 0x004ea2000c1e1900 */
[----:B------:R-:W-:-:S04]  /*0810*/  IADD3 R0, P1, PT, R0, -0x10, RZ ;  /* 0xfffffff000007810 */ /* 0x000fc80007f3e0ff */
[----:B------:R-:W-:Y:S02]  /*0820*/  IADD3.X R6, PT, PT, R6, -0x1, RZ, P1, !PT ;  /* 0xffffffff06067810 */ /* 0x000fe40000ffe4ff */
[----:B------:R-:W-:-:S04]  /*0830*/  ISETP.GT.U32.AND P1, PT, R0, 0xc, PT ;  /* 0x0000000c0000780c */ /* 0x000fc80003f24070 */
[----:B------:R-:W-:Y:S01]  /*0840*/  ISETP.GT.AND.EX P1, PT, R6, RZ, PT, P1 ;  /* 0x000000ff0600720c */ /* 0x000fe20003f24310 */
[----:B--2---:R-:W-:Y:S04]  /*0850*/  STG.E desc[UR4][R4.64+0x30], R11 ;  /* 0x0000300b04007986 */ /* 0x004fe8000c101904 */
[----:B---3--:R2:W3:Y:S01]  /*0860*/  LDG.E R13, desc[UR4][R2.64+0x34] ;  /* 0x00003404020d7981 */ /* 0x0084e2000c1e1900 */
[----:B------:R-:W-:Y:S02]  /*0870*/  IADD3 R10, P2, PT, R2, 0x40, RZ ;  /* 0x00000040020a7810 */ /* 0x000fe40007f5e0ff */
[----:B0-----:R-:W-:-:S03]  /*0880*/  IADD3 R7, P3, PT, R4, 0x40, RZ ;  /* 0x0000004004077810 */ /* 0x001fc60007f7e0ff */
[----:B-1----:R-:W-:Y:S02]  /*0890*/  IMAD.X R9, RZ, RZ, R3, P2 ;  /* 0x000000ffff097224 */ /* 0x002fe400010e0603 */
[----:B------:R-:W-:Y:S02]  /*08a0*/  IMAD.X R8, RZ, RZ, R5, P3 ;  /* 0x000000ffff087224 */ /* 0x000fe400018e0605 */
[----:B--2---:R-:W-:Y:S02]  /*08b0*/  IMAD.MOV.U32 R2, RZ, RZ, R10 ;  /* 0x000000ffff027224 */ /* 0x004fe400078e000a */
[----:B------:R-:W-:Y:S01]  /*08c0*/  IMAD.MOV.U32 R3, RZ, RZ, R9 ;  /* 0x000000ffff037224 */ /* 0x000fe200078e0009 */
[----:B---3--:R0:W-:Y:S02]  /*08d0*/  STG.E desc[UR4][R4.64+0x34], R13 ;  /* 0x0000340d04007986 */ /* 0x0081e4000c101904 */
[----:B0-----:R-:W-:Y:S02]  /*08e0*/  IMAD.MOV.U32 R4, RZ, RZ, R7 ;  /* 0x000000ffff047224 */ /* 0x001fe400078e0007 */
[----:B------:R-:W-:Y:S01]  /*08f0*/  IMAD.MOV.U32 R5, RZ, RZ, R8 ;  /* 0x000000ffff057224 */ /* 0x000fe200078e0008 */
[----:B------:R-:W-:Y:S06]  /*0900*/  @P1 BRA `(.L_x_10) ;  /* 0xfffffffc004c1947 */ /* 0x000fec000383ffff */
.L_x_9:
[----:B------:R-:W-:Y:S05]  /*0910*/  BSYNC.RECONVERGENT B1 ;  /* 0x0000000000017941 */ /* 0x000fea0003800200 */
.L_x_8:
[----:B------:R-:W-:Y:S01]  /*0920*/  ISETP.GT.U32.AND P1, PT, R0, 0x4, PT ;  /* 0x000000040000780c */ /* 0x000fe20003f24070 */
[----:B------:R-:W-:Y:S03]  /*0930*/  BSSY.RECONVERGENT B1, `(.L_x_11) ;  /* 0x000001e000017945 */ /* 0x000fe60003800200 */
[----:B------:R-:W-:-:S13]  /*0940*/  ISETP.GT.AND.EX P1, PT, R6, RZ, PT, P1 ;  /* 0x000000ff0600720c */ /* 0x000fda0003f24310 */
[----:B------:R-:W-:Y:S05]  /*0950*/  @!P1 BRA `(.L_x_12) ;  /* 0x00000000006c9947 */ /* 0x000fea0003800000 */
[----:B------:R-:W2:Y:S04]  /*0960*/  LDG.E R7, desc[UR4][R2.64+-0x8] ;  /* 0xfffff80402077981 */ /* 0x000ea8000c1e1900 */
[----:B--2---:R0:W-:Y:S04]  /*0970*/  STG.E desc[UR4][R4.64+-0x8], R7 ;  /* 0xfffff80704007986 */ /* 0x0041e8000c101904 */
[----:B------:R-:W2:Y:S04]  /*0980*/  LDG.E R9, desc[UR4][R2.64+-0x4] ;  /* 0xfffffc0402097981 */ /* 0x000ea8000c1e1900 */
[----:B--2---:R1:W-:Y:S04]  /*0990*/  STG.E desc[UR4][R4.64+-0x4], R9 ;  /* 0xfffffc0904007986 */ /* 0x0043e8000c101904 */
[----:B------:R-:W2:Y:S04]  /*09a0*/  LDG.E R11, desc[UR4][R2.64] ;  /* 0x00000004020b7981 */ /* 0x000ea8000c1e1900 */
[----:B--2---:R-:W-:Y:S04]  /*09b0*/  STG.E desc[UR4][R4.64], R11 ;  /* 0x0000000b04007986 */ /* 0x004fe8000c101904 */
[----:B------:R-:W2:Y:S04]  /*09c0*/  LDG.E R13, desc[UR4][R2.64+0x4] ;  /* 0x00000404020d7981 */ /* 0x000ea8000c1e1900 */
[----:B--2---:R2:W-:Y:S04]  /*09d0*/  STG.E desc[UR4][R4.64+0x4], R13 ;  /* 0x0000040d04007986 */ /* 0x0045e8000c101904 */
[----:B------:R-:W3:Y:S04]  /*09e0*/  LDG.E R15, desc[UR4][R2.64+0x8] ;  /* 0x00000804020f7981 */ /* 0x000ee8000c1e1900 */
[----:B---3--:R-:W-:Y:S04]  /*09f0*/  STG.E desc[UR4][R4.64+0x8], R15 ;  /* 0x0000080f04007986 */ /* 0x008fe8000c101904 */
[----:B------:R-:W3:Y:S04]  /*0a00*/  LDG.E R17, desc[UR4][R2.64+0xc] ;  /* 0x00000c0402117981 */ /* 0x000ee8000c1e1900 */
[----:B---3--:R-:W-:Y:S04]  /*0a10*/  STG.E desc[UR4][R4.64+0xc], R17 ;  /* 0x00000c1104007986 */ /* 0x008fe8000c101904 */
[----:B0-----:R-:W3:Y:S01]  /*0a20*/  LDG.E R7, desc[UR4][R2.64+0x10] ;  /* 0x0000100402077981 */ /* 0x001ee2000c1e1900 */
[----:B------:R-:W-:-:S02]  /*0a30*/  IADD3 R10, P2, PT, R2, 0x20, RZ ;  /* 0x00000020020a7810 */ /* 0x000fc40007f5e0ff */
[----:B------:R-:W-:Y:S01]  /*0a40*/  IADD3 R8, P3, PT, R4, 0x20, RZ ;  /* 0x0000002004087810 */ /* 0x000fe20007f7e0ff */
[----:B---3--:R-:W-:Y:S04]  /*0a50*/  STG.E desc[UR4][R4.64+0x10], R7 ;  /* 0x0000100704007986 */ /* 0x008fe8000c101904 */
[----:B-1----:R0:W3:Y:S01]  /*0a60*/  LDG.E R9, desc[UR4][R2.64+0x14] ;  /* 0x0000140402097981 */ /* 0x0020e2000c1e1900 */
[----:B------:R-:W-:Y:S01]  /*0a70*/  IADD3 R0, P1, PT, R0, -0x8, RZ ;  /* 0xfffffff800007810 */ /* 0x000fe20007f3e0ff */
[----:B--2---:R-:W-:Y:S01]  /*0a80*/  IMAD.X R13, RZ, RZ, R3, P2 ;  /* 0x000000ffff0d7224 */ /* 0x004fe200010e0603 */
[----:B------:R-:W-:Y:S01]  /*0a90*/  PLOP3.LUT P0, PT, PT, PT, PT, 0x8, 0x80 ;  /* 0x000000000080781c */ /* 0x000fe20003f0e170 */
[----:B------:R-:W-:Y:S01]  /*0aa0*/  IMAD.X R11, RZ, RZ, R5, P3 ;  /* 0x000000ffff0b7224 */ /* 0x000fe200018e0605 */
[----:B------:R-:W-:Y:S01]  /*0ab0*/  IADD3.X R6, PT, PT, R6, -0x1, RZ, P1, !PT ;  /* 0xffffffff06067810 */ /* 0x000fe20000ffe4ff */
[----:B0-----:R-:W-:-:S02]  /*0ac0*/  IMAD.MOV.U32 R2, RZ, RZ, R10 ;  /* 0x000000ffff027224 */ /* 0x001fc400078e000a */
[----:B------:R-:W-:Y:S01]  /*0ad0*/  IMAD.MOV.U32 R3, RZ, RZ, R13 ;  /* 0x000000ffff037224 */ /* 0x000fe200078e000d */
[----:B---3--:R0:W-:Y:S02]  /*0ae0*/  STG.E desc[UR4][R4.64+0x14], R9 ;  /* 0x0000140904007986 */ /* 0x0081e4000c101904 */
[----:B0-----:R-:W-:Y:S02]  /*0af0*/  IMAD.MOV.U32 R4, RZ, RZ, R8 ;  /* 0x000000ffff047224 */ /* 0x001fe400078e0008 */
[----:B------:R-:W-:-:S07]  /*0b00*/  IMAD.MOV.U32 R5, RZ, RZ, R11 ;  /* 0x000000ffff057224 */ /* 0x000fce00078e000b */
.L_x_12:
[----:B------:R-:W-:Y:S05]  /*0b10*/  BSYNC.RECONVERGENT B1 ;  /* 0x0000000000017941 */ /* 0x000fea0003800200 */
.L_x_11:
[----:B------:R-:W-:-:S04]  /*0b20*/  ISETP.NE.U32.AND P1, PT, R0, RZ, PT ;  /* 0x000000ff0000720c */ /* 0x000fc80003f25070 */
[----:B------:R-:W-:-:S13]  /*0b30*/  ISETP.NE.OR.EX P0, PT, R6, RZ, P0, P1 ;  /* 0x000000ff0600720c */ /* 0x000fda0000705710 */
[----:B------:R-:W-:Y:S05]  /*0b40*/  @!P0 EXIT ;  /* 0x000000000000894d */ /* 0x000fea0003800000 */
.L_x_7:
[----:B------:R-:W-:Y:S05]  /*0b50*/  BSYNC.RECONVERGENT B0 ;  /* 0x0000000000007941 */ /* 0x000fea0003800200 */
.L_x_6:
[----:B------:R-:W2:Y:S04]  /*0b60*/  LDG.E R7, desc[UR4][R2.64+-0x8] ;  /* 0xfffff80402077981 */ /* 0x000ea8000c1e1900 */
[----:B--2---:R0:W-:Y:S04]  /*0b70*/  STG.E desc[UR4][R4.64+-0x8], R7 ;  /* 0xfffff80704007986 */ /* 0x0041e8000c101904 */
[----:B------:R-:W2:Y:S04]  /*0b80*/  LDG.E R9, desc[UR4][R2.64+-0x4] ;  /* 0xfffffc0402097981 */ /* 0x000ea8000c1e1900 */
[----:B--2---:R1:W-:Y:S04]  /*0b90*/  STG.E desc[UR4][R4.64+-0x4], R9 ;  /* 0xfffffc0904007986 */ /* 0x0043e8000c101904 */
[----:B------:R-:W2:Y:S01]  /*0ba0*/  LDG.E R11, desc[UR4][R2.64] ;  /* 0x00000004020b7981 */ /* 0x000ea2000c1e1900 */
[----:B------:R-:W-:-:S04]  /*0bb0*/  IADD3 R0, P0, PT, R0, -0x4, RZ ;  /* 0xfffffffc00007810 */ /* 0x000fc80007f1e0ff */
[----:B------:R-:W-:Y:S02]  /*0bc0*/  IADD3.X R6, PT, PT, R6, -0x1, RZ, P0, !PT ;  /* 0xffffffff06067810 */ /* 0x000fe400007fe4ff */
[----:B------:R-:W-:-:S04]  /*0bd0*/  ISETP.NE.U32.AND P0, PT, R0, RZ, PT ;  /* 0x000000ff0000720c */ /* 0x000fc80003f05070 */
[----:B------:R-:W-:Y:S01]  /*0be0*/  ISETP.NE.AND.EX P0, PT, R6, RZ, PT, P0 ;  /* 0x000000ff0600720c */ /* 0x000fe20003f05300 */
[----:B--2---:R-:W-:Y:S04]  /*0bf0*/  STG.E desc[UR4][R4.64], R11 ;  /* 0x0000000b04007986 */ /* 0x004fe8000c101904 */
[----:B------:R2:W3:Y:S01]  /*0c00*/  LDG.E R13, desc[UR4][R2.64+0x4] ;  /* 0x00000404020d7981 */ /* 0x0004e2000c1e1900 */
        /* <DEDUP_REMOVED lines=10> */
[----:B------:R-:W-:Y:S05]  /*0cb0*/  EXIT ;  /* 0x000000000000794d */ /* 0x000fea0003800000 */
        .weak           $__internal_0_$__cuda_sm20_div_u64
        .type           $__internal_0_$__cuda_sm20_div_u64,@function
        .size           $__internal_0_$__cuda_sm20_div_u64,(.L_x_14 - $__internal_0_$__cuda_sm20_div_u64)
$__internal_0_$__cuda_sm20_div_u64:
[----:B------:R-:W-:Y:S02]  /*0cc0*/  UMOV UR5, URZ ;  /* 0x000000ff00057c82 */ /* 0x000fe40008000000 */
[----:B------:R-:W0:Y:S08]  /*0cd0*/  I2F.U64.RP R6, UR4 ;  /* 0x0000000400067d12 */ /* 0x000e300008309000 */
[----:B0-----:R-:W0:Y:S02]  /*0ce0*/  MUFU.RCP R6, R6 ;  /* 0x0000000600067308 */ /* 0x001e240000001000 */
[----:B0-----:R-:W-:-:S06]  /*0cf0*/  VIADD R2, R6, 0x1ffffffe ;  /* 0x1ffffffe06027836 */ /* 0x001fcc0000000000 */
[----:B------:R-:W0:Y:S02]  /*0d00*/  F2I.U64.TRUNC R2, R2 ;  /* 0x0000000200027311 */ /* 0x000e24000020d800 */
[----:B0-----:R-:W-:-:S04]  /*0d10*/  IMAD.WIDE.U32 R4, R2, UR4, RZ ;  /* 0x0000000402047c25 */ /* 0x001fc8000f8e00ff */
[----:B------:R-:W-:Y:S01]  /*0d20*/  IMAD R5, R3, UR4, R5 ;  /* 0x0000000403057c24 */ /* 0x000fe2000f8e0205 */
[----:B------:R-:W-:-:S05]  /*0d30*/  IADD3 R7, P0, PT, RZ, -R4, RZ ;  /* 0x80000004ff077210 */ /* 0x000fca0007f1e0ff */
[----:B------:R-:W-:-:S04]  /*0d40*/  IMAD.HI.U32 R4, R2, R7, RZ ;  /* 0x0000000702047227 */ /* 0x000fc800078e00ff */
[----:B------:R-:W-:Y:S02]  /*0d50*/  IMAD.X R9, RZ, RZ, ~R5, P0 ;  /* 0x000000ffff097224 */ /* 0x000fe400000e0e05 */
[----:B------:R-:W-:Y:S02]  /*0d60*/  IMAD.MOV.U32 R5, RZ, RZ, R2 ;  /* 0x000000ffff057224 */ /* 0x000fe400078e0002 */
[-C--:B------:R-:W-:Y:S02]  /*0d70*/  IMAD R11, R3, R9.reuse, RZ ;  /* 0x00000009030b7224 */ /* 0x080fe400078e02ff */
[----:B------:R-:W-:-:S04]  /*0d80*/  IMAD.WIDE.U32 R4, P0, R2, R9, R4 ;  /* 0x0000000902047225 */ /* 0x000fc80007800004 */
[----:B------:R-:W-:-:S04]  /*0d90*/  IMAD.HI.U32 R9, R3, R9, RZ ;  /* 0x0000000903097227 */ /* 0x000fc800078e00ff */
[----:B------:R-:W-:-:S05]  /*0da0*/  IMAD.HI.U32 R4, P1, R3, R7, R4 ;  /* 0x0000000703047227 */ /* 0x000fca0007820004 */
[----:B------:R-:W-:Y:S01]  /*0db0*/  IADD3 R5, P2, PT, R11, R4, RZ ;  /* 0x000000040b057210 */ /* 0x000fe20007f5e0ff */
[----:B------:R-:W-:-:S04]  /*0dc0*/  IMAD.X R4, R9, 0x1, R3, P0 ;  /* 0x0000000109047824 */ /* 0x000fc800000e0603 */
[----:B------:R-:W-:Y:S01]  /*0dd0*/  IMAD.WIDE.U32 R2, R5, UR4, RZ ;  /* 0x0000000405027c25 */ /* 0x000fe2000f8e00ff */
[----:B------:R-:W-:Y:S02]  /*0de0*/  IADD3.X R7, PT, PT, RZ, RZ, R4, P2, P1 ;  /* 0x000000ffff077210 */ /* 0x000fe400017e2404 */
[----:B------:R-:W-:-:S03]  /*0df0*/  IADD3 R9, P0, PT, RZ, -R2, RZ ;  /* 0x80000002ff097210 */ /* 0x000fc60007f1e0ff */
[----:B------:R-:W-:Y:S02]  /*0e00*/  IMAD R6, R7, UR4, R3 ;  /* 0x0000000407067c24 */ /* 0x000fe4000f8e0203 */
[----:B------:R-:W0:Y:S01]  /*0e10*/  LDC.64 R2, c[0x0][0x390] ;  /* 0x0000e400ff027b82 */ /* 0x000e220000000a00 */
[----:B------:R-:W-:-:S04]  /*0e20*/  IMAD.HI.U32 R4, R5, R9, RZ ;  /* 0x0000000905047227 */ /* 0x000fc800078e00ff */
[----:B------:R-:W-:-:S04]  /*0e30*/  IMAD.X R6, RZ, RZ, ~R6, P0 ;  /* 0x000000ffff067224 */ /* 0x000fc800000e0e06 */
[----:B------:R-:W-:-:S04]  /*0e40*/  IMAD.WIDE.U32 R4, P0, R5, R6, R4 ;  /* 0x0000000605047225 */ /* 0x000fc80007800004 */
[C---:B------:R-:W-:Y:S02]  /*0e50*/  IMAD R11, R7.reuse, R6, RZ ;  /* 0x00000006070b7224 */ /* 0x040fe400078e02ff */
[----:B------:R-:W-:-:S04]  /*0e60*/  IMAD.HI.U32 R4, P1, R7, R9, R4 ;  /* 0x0000000907047227 */ /* 0x000fc80007820004 */
[----:B------:R-:W-:Y:S01]  /*0e70*/  IMAD.HI.U32 R6, R7, R6, RZ ;  /* 0x0000000607067227 */ /* 0x000fe200078e00ff */
[----:B------:R-:W-:-:S03]  /*0e80*/  IADD3 R9, P2, PT, R11, R4, RZ ;  /* 0x000000040b097210 */ /* 0x000fc60007f5e0ff */
[----:B------:R-:W-:Y:S02]  /*0e90*/  IMAD.X R7, R6, 0x1, R7, P0 ;  /* 0x0000000106077824 */ /* 0x000fe400000e0607 */
[----:B0-----:R-:W-:-:S03]  /*0ea0*/  IMAD.HI.U32 R4, R9, R2, RZ ;  /* 0x0000000209047227 */ /* 0x001fc600078e00ff */
[----:B------:R-:W-:Y:S01]  /*0eb0*/  IADD3.X R7, PT, PT, RZ, RZ, R7, P2, P1 ;  /* 0x000000ffff077210 */ /* 0x000fe200017e2407 */
[----:B------:R-:W-:Y:S02]  /*0ec0*/  IMAD.MOV.U32 R5, RZ, RZ, RZ ;  /* 0x000000ffff057224 */ /* 0x000fe400078e00ff */
[----:B------:R-:W-:-:S04]  /*0ed0*/  IMAD.WIDE.U32 R4, R9, R3, R4 ;  /* 0x0000000309047225 */ /* 0x000fc800078e0004 */
[C---:B------:R-:W-:Y:S02]  /*0ee0*/  IMAD R9, R7.reuse, R3, RZ ;  /* 0x0000000307097224 */ /* 0x040fe400078e02ff */
[----:B------:R-:W-:-:S04]  /*0ef0*/  IMAD.HI.U32 R4, P0, R7, R2, R4 ;  /* 0x0000000207047227 */ /* 0x000fc80007800004 */
[----:B------:R-:W-:Y:S01]  /*0f00*/  IMAD.HI.U32 R7, R7, R3, RZ ;  /* 0x0000000307077227 */ /* 0x000fe200078e00ff */
[----:B------:R-:W-:-:S03]  /*0f10*/  IADD3 R6, P1, PT, R9, R4, RZ ;  /* 0x0000000409067210 */ /* 0x000fc60007f3e0ff */
[----:B------:R-:W-:-:S04]  /*0f20*/  IMAD.X R4, RZ, RZ, R7, P0 ;  /* 0x000000ffff047224 */ /* 0x000fc800000e0607 */
[----:B------:R-:W-:Y:S02]  /*0f30*/  IMAD.X R7, RZ, RZ, R4, P1 ;  /* 0x000000ffff077224 */ /* 0x000fe400008e0604 */
[----:B------:R-:W-:-:S04]  /*0f40*/  IMAD.WIDE.U32 R4, R6, UR4, RZ ;  /* 0x0000000406047c25 */ /* 0x000fc8000f8e00ff */
[----:B------:R-:W-:Y:S01]  /*0f50*/  IMAD R8, R7, UR4, R5 ;  /* 0x0000000407087c24 */ /* 0x000fe2000f8e0205 */
[----:B------:R-:W-:-:S04]  /*0f60*/  IADD3 R9, P0, PT, -R4, R2, RZ ;  /* 0x0000000204097210 */ /* 0x000fc80007f1e1ff */
[----:B------:R-:W-:Y:S01]  /*0f70*/  IADD3 R4, P1, PT, R9, -UR4, RZ ;  /* 0x8000000409047c10 */ /* 0x000fe2000ff3e0ff */
[----:B------:R-:W-:Y:S01]  /*0f80*/  IMAD.X R8, R3, 0x1, ~R8, P0 ;  /* 0x0000000103087824 */ /* 0x000fe200000e0e08 */
[----:B------:R-:W-:Y:S02]  /*0f90*/  ISETP.GE.U32.AND P0, PT, R9, UR4, PT ;  /* 0x0000000409007c0c */ /* 0x000fe4000bf06070 */
[----:B------:R-:W-:Y:S02]  /*0fa0*/  IADD3 R3, P2, PT, R6, 0x1, RZ ;  /* 0x0000000106037810 */ /* 0x000fe40007f5e0ff */
[C---:B------:R-:W-:Y:S02]  /*0fb0*/  ISETP.GE.U32.AND.EX P0, PT, R8.reuse, RZ, PT, P0 ;  /* 0x000000ff0800720c */ /* 0x040fe40003f06100 */
[----:B------:R-:W-:Y:S01]  /*0fc0*/  IADD3.X R5, PT, PT, R8, -0x1, RZ, P1, !PT ;  /* 0xffffffff08057810 */ /* 0x000fe20000ffe4ff */
[----:B------:R-:W-:Y:S01]  /*0fd0*/  IMAD.X R2, RZ, RZ, R7, P2 ;  /* 0x000000ffff027224 */ /* 0x000fe200010e0607 */
[----:B------:R-:W-:-:S02]  /*0fe0*/  SEL R3, R3, R6, P0 ;  /* 0x0000000603037207 */ /* 0x000fc40000000000 */
[----:B------:R-:W-:Y:S02]  /*0ff0*/  SEL R4, R4, R9, P0 ;  /* 0x0000000904047207 */ /* 0x000fe40000000000 */
[----:B------:R-:W-:Y:S02]  /*1000*/  SEL R2, R2, R7, P0 ;  /* 0x0000000702027207 */ /* 0x000fe40000000000 */
[----:B------:R-:W-:Y:S02]  /*1010*/  IADD3 R6, P2, PT, R3, 0x1, RZ ;  /* 0x0000000103067810 */ /* 0x000fe40007f5e0ff */
[----:B------:R-:W-:Y:S02]  /*1020*/  SEL R5, R5, R8, P0 ;  /* 0x0000000805057207 */ /* 0x000fe40000000000 */
[----:B------:R-:W-:Y:S01]  /*1030*/  ISETP.GE.U32.AND P0, PT, R4, UR4, PT ;  /* 0x0000000404007c0c */ /* 0x000fe2000bf06070 */
[----:B------:R-:W-:Y:S01]  /*1040*/  IMAD.X R7, RZ, RZ, R2, P2 ;  /* 0x000000ffff077224 */ /* 0x000fe200010e0602 */
[----:B------:R-:W-:-:S02]  /*1050*/  ISETP.NE.U32.AND P1, PT, RZ, UR4, PT ;  /* 0x00000004ff007c0c */ /* 0x000fc4000bf25070 */
[----:B------:R-:W-:Y:S02]  /*1060*/  ISETP.GE.U32.AND.EX P0, PT, R5, RZ, PT, P0 ;  /* 0x000000ff0500720c */ /* 0x000fe40003f06100 */
[----:B------:R-:W-:Y:S02]  /*1070*/  ISETP.NE.AND.EX P1, PT, RZ, RZ, PT, P1 ;  /* 0x000000ffff00720c */ /* 0x000fe40003f25310 */
[----:B------:R-:W-:Y:S01]  /*1080*/  SEL R6, R6, R3, P0 ;  /* 0x0000000306067207 */ /* 0x000fe20000000000 */
[----:B------:R-:W-:Y:S01]  /*1090*/  IMAD.MOV.U32 R3, RZ, RZ, 0x0 ;  /* 0x00000000ff037424 */ /* 0x000fe200078e00ff */
[----:B------:R-:W-:Y:S01]  /*10a0*/  SEL R7, R7, R2, P0 ;  /* 0x0000000207077207 */ /* 0x000fe20000000000 */
[----:B------:R-:W-:Y:S01]  /*10b0*/  IMAD.MOV.U32 R2, RZ, RZ, R0 ;  /* 0x000000ffff027224 */ /* 0x000fe200078e0000 */
[----:B------:R-:W-:Y:S02]  /*10c0*/  SEL R6, R6, 0xffffffff, P1 ;  /* 0xffffffff06067807 */ /* 0x000fe40000800000 */
[----:B------:R-:W-:Y:S01]  /*10d0*/  SEL R7, R7, 0xffffffff, P1 ;  /* 0xffffffff07077807 */ /* 0x000fe20000800000 */
[----:B------:R-:W-:Y:S06]  /*10e0*/  RET.REL.NODEC R2 `(_Z24globalMemCoalescedKernelPfS_m) ;  /* 0xffffffec02c47950 */ /* 0x000fec0003c3ffff */
.L_x_13:
        /* <DEDUP_REMOVED lines=9> */
.L_x_14:


//--------------------- .nv.shared.reserved.0     --------------------------
	.section	.nv.shared.reserved.0,"aw",@nobits
	.weak		__nv_reservedSMEM_offset_0_alias
	.size		__nv_reservedSMEM_offset_0_alias, 0, 64
	.other		__nv_reservedSMEM_offset_0_alias,@"STO_CUDA_RESERVED_SHARED STV_DEFAULT"
__nv_reservedSMEM_offset_0_alias:
	.zero		0
	.zero		64


//--------------------- .nv.constant0._Z21globalMemOffsetKernelPfS_m --------------------------
	.section	.nv.constant0._Z21globalMemOffsetKernelPfS_m,"a",@progbits
	.sectionflags	@""
	.align	4
.nv.constant0._Z21globalMemOffsetKernelPfS_m:
	.zero		920


//--------------------- .nv.constant0._Z21globalMemStrideKernelPfS_m --------------------------
	.section	.nv.constant0._Z21globalMemStrideKernelPfS_m,"a",@progbits
	.sectionflags	@""
	.align	4
.nv.constant0._Z21globalMemStrideKernelPfS_m:
	.zero		920


//--------------------- .nv.constant0._Z24globalMemCoalescedKernelPfS_m --------------------------
	.section	.nv.constant0._Z24globalMemCoalescedKernelPfS_m,"a",@progbits
	.sectionflags	@""
	.align	4
.nv.constant0._Z24globalMemCoalescedKernelPfS_m:
	.zero		920


//--------------------- SYMBOLS --------------------------

	.type		.nv.reservedSmem.offset0,@object
	.size		.nv.reservedSmem.offset0,0x4
